//
// Generated by NVIDIA NVVM Compiler
//
// Compiler Build ID: CL-36424714
// Cuda compilation tools, release 13.0, V13.0.88
// Based on NVVM 20.0.0
//

.version 9.0
.target sm_100
.address_size 64

	// .globl	default_function_kernel

.visible .entry default_function_kernel(
	.param .u64 .ptr .align 1 default_function_kernel_param_0,
	.param .u64 .ptr .align 1 default_function_kernel_param_1
)
.maxntid 13
{
	.reg .b32 	%r<9>;
	.reg .b32 	%f<2>;
	.reg .b64 	%rd<9>;

	ld.param.u64 	%rd1, [default_function_kernel_param_0];
	ld.param.u64 	%rd2, [default_function_kernel_param_1];
	cvta.to.global.u64 	%rd3, %rd1;
	cvta.to.global.u64 	%rd4, %rd2;
	mov.u32 	%r1, %ctaid.x;
	and.b32  	%r2, %r1, 7;
	mov.u32 	%r3, %tid.x;
	shr.u32 	%r4, %r1, 3;
	mad.lo.s32 	%r5, %r2, 13, %r3;
	mad.lo.s32 	%r6, %r4, -104, %r5;
	add.s32 	%r7, %r6, 312;
	mul.wide.s32 	%rd5, %r7, 4;
	add.s64 	%rd6, %rd4, %rd5;
	ld.global.nc.f32 	%f1, [%rd6];
	mad.lo.s32 	%r8, %r1, 13, %r3;
	mul.wide.u32 	%rd7, %r8, 4;
	add.s64 	%rd8, %rd3, %rd7;
	st.global.f32 	[%rd8], %f1;
	ret;

}


// ===== COMPILED SASS (sm_100) =====

	.target	sm_100

	.elftype	@"ET_EXEC"


//--------------------- .note.nv.tkinfo           --------------------------
	.section	.note.nv.tkinfo,"",@"SHT_NOTE"
	.sectionflags	@"SHF_NOTE_NV_TKINFO"
	.tkinfo
        /*0018*/ 	.word	0x00000002
        /*0030*/ 	.string	""
        /*0030*/ 	.string	"ptxas"
        /*0030*/ 	.string	"Cuda compilation tools, release 13.0, V13.0.88"
        /*0030*/ 	.string	"Build cuda_13.0.r13.0/compiler.36424714_0"
        /*0030*/ 	.string	"-arch sm_100 -m 64 "



//--------------------- .note.nv.cuinfo           --------------------------
	.section	.note.nv.cuinfo,"",@"SHT_NOTE"
	.sectionflags	@"SHF_NOTE_NV_CUINFO"
        /*0018*/ 	.short	0x0002
        /*001a*/ 	.short	0x0064
        /*001c*/ 	.short	0x0082
	.zero		2


//--------------------- .nv.info                  --------------------------
	.section	.nv.info,"",@"SHT_CUDA_INFO"
	.align	4


	//----- nvinfo : EIATTR_REGCOUNT
	.align		4
        /*0000*/ 	.byte	0x04, 0x2f
        /*0002*/ 	.short	(.L_1 - .L_0)
	.align		4
.L_0:
        /*0004*/ 	.word	index@(default_function_kernel)
        /*0008*/ 	.word	0x0000000a


	//----- nvinfo : EIATTR_FRAME_SIZE
	.align		4
.L_1:
        /*000c*/ 	.byte	0x04, 0x11
        /*000e*/ 	.short	(.L_3 - .L_2)
	.align		4
.L_2:
        /*0010*/ 	.word	index@(default_function_kernel)
        /*0014*/ 	.word	0x00000000


	//----- nvinfo : EIATTR_MIN_STACK_SIZE
	.align		4
.L_3:
        /*0018*/ 	.byte	0x04, 0x12
        /*001a*/ 	.short	(.L_5 - .L_4)
	.align		4
.L_4:
        /*001c*/ 	.word	index@(default_function_kernel)
        /*0020*/ 	.word	0x00000000
.L_5:


//--------------------- .nv.compat                --------------------------
	.section	.nv.compat,"",@"SHT_CUDA_COMPAT_INFO"
	.align	4
        /*0000*/ 	.byte	0x02, 0x09, 0x00, 0x00, 0x02, 0x02, 0x01, 0x00, 0x02, 0x05, 0x05, 0x00, 0x03, 0x07, 0x01, 0x01
        /*0010*/ 	.byte	0x02, 0x03, 0x00, 0x00, 0x02, 0x06, 0x01, 0x00, 0x04, 0x0b, 0x08, 0x00, 0x09, 0x00, 0x00, 0x00
        /*0020*/ 	.byte	0x00, 0x00, 0x00, 0x00


//--------------------- .nv.info.default_function_kernel --------------------------
	.section	.nv.info.default_function_kernel,"",@"SHT_CUDA_INFO"
	.sectionflags	@""
	.align	4


	//----- nvinfo : EIATTR_CUDA_API_VERSION
	.align		4
        /*0000*/ 	.byte	0x04, 0x37
        /*0002*/ 	.short	(.L_7 - .L_6)
.L_6:
        /*0004*/ 	.word	0x00000082


	//----- nvinfo : EIATTR_KPARAM_INFO
	.align		4
.L_7:
        /*0008*/ 	.byte	0x04, 0x17
        /*000a*/ 	.short	(.L_9 - .L_8)
.L_8:
        /*000c*/ 	.word	0x00000000
        /*0010*/ 	.short	0x0001
        /*0012*/ 	.short	0x0008
        /*0014*/ 	.byte	0x00, 0xf5, 0x21, 0x00


	//----- nvinfo : EIATTR_KPARAM_INFO
	.align		4
.L_9:
        /*0018*/ 	.byte	0x04, 0x17
        /*001a*/ 	.short	(.L_11 - .L_10)
.L_10:
        /*001c*/ 	.word	0x00000000
        /*0020*/ 	.short	0x0000
        /*0022*/ 	.short	0x0000
        /*0024*/ 	.byte	0x00, 0xf5, 0x21, 0x00


	//----- nvinfo : EIATTR_SPARSE_MMA_MASK
	.align		4
.L_11:
        /*0028*/ 	.byte	0x03, 0x50
        /*002a*/ 	.short	0x0000


	//----- nvinfo : EIATTR_MAXREG_COUNT
	.align		4
        /*002c*/ 	.byte	0x03, 0x1b
        /*002e*/ 	.short	0x00ff


	//----- nvinfo : EIATTR_MERCURY_ISA_VERSION
	.align		4
        /*0030*/ 	.byte	0x03, 0x5f
        /*0032*/ 	.short	0x0101


	//----- nvinfo : EIATTR_VRC_CTA_INIT_COUNT
	.align		4
        /*0034*/ 	.byte	0x02, 0x4a
	.zero		1
	.zero		1


	//----- nvinfo : EIATTR_EXIT_INSTR_OFFSETS
	.align		4
        /*0038*/ 	.byte	0x04, 0x1c
        /*003a*/ 	.short	(.L_13 - .L_12)


	//   ....[0]....
.L_12:
        /*003c*/ 	.word	0x00000100


	//----- nvinfo : EIATTR_MAX_THREADS
	.align		4
.L_13:
        /*0040*/ 	.byte	0x04, 0x05
        /*0042*/ 	.short	(.L_15 - .L_14)
.L_14:
        /*0044*/ 	.word	0x0000000d
        /*0048*/ 	.word	0x00000001
        /*004c*/ 	.word	0x00000001


	//----- nvinfo : EIATTR_CBANK_PARAM_SIZE
	.align		4
.L_15:
        /*0050*/ 	.byte	0x03, 0x19
        /*0052*/ 	.short	0x0010


	//----- nvinfo : EIATTR_PARAM_CBANK
	.align		4
        /*0054*/ 	.byte	0x04, 0x0a
        /*0056*/ 	.short	(.L_17 - .L_16)
	.align		4
.L_16:
        /*0058*/ 	.word	index@(.nv.constant0.default_function_kernel)
        /*005c*/ 	.short	0x0380
        /*005e*/ 	.short	0x0010


	//----- nvinfo : EIATTR_SW_WAR
	.align		4
.L_17:
        /*0060*/ 	.byte	0x04, 0x36
        /*0062*/ 	.short	(.L_19 - .L_18)
.L_18:
        /*0064*/ 	.word	0x00000008
.L_19:


//--------------------- .nv.callgraph             --------------------------
	.section	.nv.callgraph,"",@"SHT_CUDA_CALLGRAPH"
	.align	4
	.sectionentsize	8
	.align		4
        /*0000*/ 	.word	0x00000000
	.align		4
        /*0004*/ 	.word	0xffffffff
	.align		4
        /*0008*/ 	.word	0x00000000
	.align		4
        /*000c*/ 	.word	0xfffffffe
	.align		4
        /*0010*/ 	.word	0x00000000
	.align		4
        /*0014*/ 	.word	0xfffffffd
	.align		4
        /*0018*/ 	.word	0x00000000
	.align		4
        /*001c*/ 	.word	0xfffffffc


//--------------------- .text.default_function_kernel --------------------------
	.section	.text.default_function_kernel,"ax",@progbits
	.align	128
        .global         default_function_kernel
        .type           default_function_kernel,@function
        .size           default_function_kernel,(.L_x_1 - default_function_kernel)
        .other          default_function_kernel,@"STO_CUDA_ENTRY STV_DEFAULT"
default_function_kernel:
.text.default_function_kernel:
[----:B------:R-:W-:Y:S01]  /*0000*/  LDC R1, c[0x0][0x37c] ;  /* 0x0000df00ff017b82 */ /* 0x000fe20000000800 */
[----:B------:R-:W0:Y:S07]  /*0010*/  S2R R7, SR_CTAID.X ;  /* 0x0000000000077919 */ /* 0x000e2e0000002500 */
[----:B------:R-:W1:Y:S01]  /*0020*/  LDC.64 R2, c[0x0][0x388] ;  /* 0x0000e200ff027b82 */ /* 0x000e620000000a00 */
[----:B------:R-:W2:Y:S01]  /*0030*/  LDCU.64 UR4, c[0x0][0x358] ;  /* 0x00006b00ff0477ac */ /* 0x000ea20008000a00 */
[----:B------:R-:W3:Y:S01]  /*0040*/  S2R R6, SR_TID.X ;  /* 0x0000000000067919 */ /* 0x000ee20000002100 */
[----:B0-----:R-:W-:-:S02]  /*0050*/  LOP3.LUT R0, R7, 0x7, RZ, 0xc0, !PT ;  /* 0x0000000707007812 */ /* 0x001fc400078ec0ff */
[----:B------:R-:W-:-:S03]  /*0060*/  SHF.R.U32.HI R4, RZ, 0x3, R7 ;  /* 0x00000003ff047819 */ /* 0x000fc60000011607 */
[----:B---3--:R-:W-:-:S04]  /*0070*/  IMAD R5, R0, 0xd, R6 ;  /* 0x0000000d00057824 */ /* 0x008fc800078e0206 */
[----:B------:R-:W-:-:S05]  /*0080*/  IMAD R4, R4, -0x68, R5 ;  /* 0xffffff9804047824 */ /* 0x000fca00078e0205 */
[----:B------:R-:W-:-:S05]  /*0090*/  IADD3 R5, PT, PT, R4, 0x138, RZ ;  /* 0x0000013804057810 */ /* 0x000fca0007ffe0ff */
[----:B-1----:R-:W-:Y:S02]  /*00a0*/  IMAD.WIDE R2, R5, 0x4, R2 ;  /* 0x0000000405027825 */ /* 0x002fe400078e0202 */
[----:B------:R-:W0:Y:S04]  /*00b0*/  LDC.64 R4, c[0x0][0x380] ;  /* 0x0000e000ff047b82 */ /* 0x000e280000000a00 */
[----:B--2---:R-:W2:Y:S01]  /*00c0*/  LDG.E.CONSTANT R3, desc[UR4][R2.64] ;  /* 0x0000000402037981 */ /* 0x004ea2000c1e9900 */
[----:B------:R-:W-:-:S04]  /*00d0*/  IMAD R7, R7, 0xd, R6 ;  /* 0x0000000d07077824 */ /* 0x000fc800078e0206 */
[----:B0-----:R-:W-:-:S05]  /*00e0*/  IMAD.WIDE.U32 R4, R7, 0x4, R4 ;  /* 0x0000000407047825 */ /* 0x001fca00078e0004 */
[----:B--2---:R-:W-:Y:S01]  /*00f0*/  STG.E desc[UR4][R4.64], R3 ;  /* 0x0000000304007986 */ /* 0x004fe2000c101904 */
[----:B------:R-:W-:Y:S05]  /*0100*/  EXIT ;  /* 0x000000000000794d */ /* 0x000fea0003800000 */
.L_x_0:
[----:B------:R-:W-:-:S00]  /*0110*/  BRA `(.L_x_0) ;  /* 0xfffffffc00fc7947 */ /* 0x000fc0000383ffff */
[----:B------:R-:W-:-:S00]  /*0120*/  NOP ;  /* 0x0000000000007918 */ /* 0x000fc00000000000 */
        /* <DEDUP_REMOVED lines=13> */
.L_x_1:


//--------------------- .nv.shared.reserved.0     --------------------------
	.section	.nv.shared.reserved.0,"aw",@nobits
	.weak		__nv_reservedSMEM_offset_0_alias
	.size		__nv_reservedSMEM_offset_0_alias, 0, 64
	.other		__nv_reservedSMEM_offset_0_alias,@"STO_CUDA_RESERVED_SHARED STV_DEFAULT"
__nv_reservedSMEM_offset_0_alias:
	.zero		0
	.zero		64


//--------------------- .nv.constant0.default_function_kernel --------------------------
	.section	.nv.constant0.default_function_kernel,"a",@progbits
	.sectionflags	@""
	.align	4
.nv.constant0.default_function_kernel:
	.zero		912


//--------------------- SYMBOLS --------------------------

	.type		.nv.reservedSmem.offset0,@object
	.size		.nv.reservedSmem.offset0,0x4
